	.headerflags	@"EF_CUDA_TEXMODE_UNIFIED EF_CUDA_64BIT_ADDRESS EF_CUDA_ACCELERATORS EF_CUDA_SM90 EF_CUDA_VIRTUAL_SM(EF_CUDA_SM90)"
	.elftype	@"ET_EXEC"


//--------------------- .nv.info                  --------------------------
	.section	.nv.info,"",@"SHT_CUDA_INFO"
	.align	4


	//----- nvinfo : EIATTR_REGCOUNT
	.align		4
        /*0000*/ 	.byte	0x04, 0x2f
        /*0002*/ 	.short	(.L_1 - .L_0)
	.align		4
.L_0:
        /*0004*/ 	.word	index@(triton_poi_fused_cat_137)
        /*0008*/ 	.word	0x0000000e


	//----- nvinfo : EIATTR_MIN_STACK_SIZE
	.align		4
.L_1:
        /*000c*/ 	.byte	0x04, 0x12
        /*000e*/ 	.short	(.L_3 - .L_2)
	.align		4
.L_2:
        /*0010*/ 	.word	index@(triton_poi_fused_cat_137)
        /*0014*/ 	.word	0x00000000


	//----- nvinfo : EIATTR_FRAME_SIZE
	.align		4
.L_3:
        /*0018*/ 	.byte	0x04, 0x11
        /*001a*/ 	.short	(.L_5 - .L_4)
	.align		4
.L_4:
        /*001c*/ 	.word	index@(triton_poi_fused_cat_137)
        /*0020*/ 	.word	0x00000000


	//----- nvinfo : EIATTR_MIN_STACK_SIZE
	.align		4
.L_5:
        /*0024*/ 	.byte	0x04, 0x12
        /*0026*/ 	.short	(.L_7 - .L_6)
	.align		4
.L_6:
        /*0028*/ 	.word	index@(triton_poi_fused_cat_137)
        /*002c*/ 	.word	0x00000000
.L_7:


//--------------------- .nv.info.triton_poi_fused_cat_137 --------------------------
	.section	.nv.info.triton_poi_fused_cat_137,"",@"SHT_CUDA_INFO"
	.sectionflags	@""
	.align	4


	//----- nvinfo : EIATTR_CUDA_API_VERSION
	.align		4
        /*0000*/ 	.byte	0x04, 0x37
        /*0002*/ 	.short	(.L_9 - .L_8)
.L_8:
        /*0004*/ 	.word	0x0000007c


	//----- nvinfo : EIATTR_KPARAM_INFO
	.align		4
.L_9:
        /*0008*/ 	.byte	0x04, 0x17
        /*000a*/ 	.short	(.L_11 - .L_10)
.L_10:
        /*000c*/ 	.word	0x00000000
        /*0010*/ 	.short	0x0003
        /*0012*/ 	.short	0x0018
        /*0014*/ 	.byte	0x00, 0xf0, 0x11, 0x00


	//----- nvinfo : EIATTR_KPARAM_INFO
	.align		4
.L_11:
        /*0018*/ 	.byte	0x04, 0x17
        /*001a*/ 	.short	(.L_13 - .L_12)
.L_12:
        /*001c*/ 	.word	0x00000000
        /*0020*/ 	.short	0x0002
        /*0022*/ 	.short	0x0010
        /*0024*/ 	.byte	0x00, 0xf4, 0x21, 0x00


	//----- nvinfo : EIATTR_KPARAM_INFO
	.align		4
.L_13:
        /*0028*/ 	.byte	0x04, 0x17
        /*002a*/ 	.short	(.L_15 - .L_14)
.L_14:
        /*002c*/ 	.word	0x00000000
        /*0030*/ 	.short	0x0001
        /*0032*/ 	.short	0x0008
        /*0034*/ 	.byte	0x00, 0xf4, 0x21, 0x00


	//----- nvinfo : EIATTR_KPARAM_INFO
	.align		4
.L_15:
        /*0038*/ 	.byte	0x04, 0x17
        /*003a*/ 	.short	(.L_17 - .L_16)
.L_16:
        /*003c*/ 	.word	0x00000000
        /*0040*/ 	.short	0x0000
        /*0042*/ 	.short	0x0000
        /*0044*/ 	.byte	0x00, 0xf4, 0x21, 0x00


	//----- nvinfo : EIATTR_SPARSE_MMA_MASK
	.align		4
.L_17:
        /*0048*/ 	.byte	0x03, 0x50
        /*004a*/ 	.short	0x0000


	//----- nvinfo : EIATTR_MAXREG_COUNT
	.align		4
        /*004c*/ 	.byte	0x03, 0x1b
        /*004e*/ 	.short	0x00ff


	//----- nvinfo : EIATTR_EXIT_INSTR_OFFSETS
	.align		4
        /*0050*/ 	.byte	0x04, 0x1c
        /*0052*/ 	.short	(.L_19 - .L_18)


	//   ....[0]....
.L_18:
        /*0054*/ 	.word	0x00000180


	//   ....[1]....
        /*0058*/ 	.word	0x000001a0


	//----- nvinfo : EIATTR_REQNTID
	.align		4
.L_19:
        /*005c*/ 	.byte	0x04, 0x10
        /*005e*/ 	.short	(.L_21 - .L_20)
.L_20:
        /*0060*/ 	.word	0x00000080
        /*0064*/ 	.word	0x00000001
        /*0068*/ 	.word	0x00000001


	//----- nvinfo : EIATTR_CBANK_PARAM_SIZE
	.align		4
.L_21:
        /*006c*/ 	.byte	0x03, 0x19
        /*006e*/ 	.short	0x001c


	//----- nvinfo : EIATTR_PARAM_CBANK
	.align		4
        /*0070*/ 	.byte	0x04, 0x0a
        /*0072*/ 	.short	(.L_23 - .L_22)
	.align		4
.L_22:
        /*0074*/ 	.word	index@(.nv.constant0.triton_poi_fused_cat_137)
        /*0078*/ 	.short	0x0210
        /*007a*/ 	.short	0x001c


	//----- nvinfo : EIATTR_SW_WAR
	.align		4
.L_23:
        /*007c*/ 	.byte	0x04, 0x36
        /*007e*/ 	.short	(.L_25 - .L_24)
.L_24:
        /*0080*/ 	.word	0x00000008
.L_25:


//--------------------- .nv.callgraph             --------------------------
	.section	.nv.callgraph,"",@"SHT_CUDA_CALLGRAPH"
	.align	4
	.sectionentsize	8
	.align		4
        /*0000*/ 	.word	0x00000000
	.align		4
        /*0004*/ 	.word	0xffffffff
	.align		4
        /*0008*/ 	.word	0x00000000
	.align		4
        /*000c*/ 	.word	0xfffffffe
	.align		4
        /*0010*/ 	.word	0x00000000
	.align		4
        /*0014*/ 	.word	0xfffffffd
	.align		4
        /*0018*/ 	.word	0x00000000
	.align		4
        /*001c*/ 	.word	0xfffffffc


//--------------------- .text.triton_poi_fused_cat_137 --------------------------
	.section	.text.triton_poi_fused_cat_137,"ax",@progbits
	.align	128
        .global         triton_poi_fused_cat_137
        .type           triton_poi_fused_cat_137,@function
        .size           triton_poi_fused_cat_137,(.L_x_1 - triton_poi_fused_cat_137)
        .other          triton_poi_fused_cat_137,@"STO_CUDA_ENTRY STV_DEFAULT"
triton_poi_fused_cat_137:
.text.triton_poi_fused_cat_137:
[----:B------:R-:W0:Y:S02]  /*0000*/  LDC R1, c[0x0][0x28] ;  /* 0x00000a00ff017b82 */ /* 0x000e240000000800 */
[----:B------:R-:W1:Y:S01]  /*0010*/  S2R R0, SR_TID.X ;  /* 0x0000000000007919 */ /* 0x000e620000002100 */
[----:B------:R-:W2:Y:S01]  /*0020*/  LDC.64 R4, c[0x0][0x210] ;  /* 0x00008400ff047b82 */ /* 0x000ea20000000a00 */
[----:B------:R-:W-:Y:S01]  /*0030*/  CS2R R2, SRZ ;  /* 0x0000000000027805 */ /* 0x000fe2000001ff00 */
[----:B------:R-:W-:Y:S01]  /*0040*/  ULDC.64 UR4, c[0x0][0x208] ;  /* 0x0000820000047ab9 */ /* 0x000fe20000000a00 */
[----:B------:R-:W3:Y:S05]  /*0050*/  S2R R11, SR_CTAID.X ;  /* 0x00000000000b7919 */ /* 0x000eea0000002500 */
[----:B------:R-:W4:Y:S08]  /*0060*/  LDC.64 R6, c[0x0][0x218] ;  /* 0x00008600ff067b82 */ /* 0x000f300000000a00 */
[----:B------:R-:W5:Y:S01]  /*0070*/  LDC.64 R8, c[0x0][0x220] ;  /* 0x00008800ff087b82 */ /* 0x000f620000000a00 */
[----:B-1----:R-:W-:-:S05]  /*0080*/  IMAD.SHL.U32 R0, R0, 0x2, RZ ;  /* 0x0000000200007824 */ /* 0x002fca00078e00ff */
[----:B------:R-:W-:-:S05]  /*0090*/  LOP3.LUT R0, R0, 0xfe, RZ, 0xc0, !PT ;  /* 0x000000fe00007812 */ /* 0x000fca00078ec0ff */
[----:B---3--:R-:W-:-:S04]  /*00a0*/  IMAD R11, R11, 0x100, R0 ;  /* 0x000001000b0b7824 */ /* 0x008fc800078e0200 */
[C---:B--2---:R-:W-:Y:S01]  /*00b0*/  IMAD.WIDE R4, R11.reuse, 0x4, R4 ;  /* 0x000000040b047825 */ /* 0x044fe200078e0204 */
[----:B------:R-:W-:-:S13]  /*00c0*/  ISETP.GE.AND P0, PT, R11, 0x200, PT ;  /* 0x000002000b00780c */ /* 0x000fda0003f06270 */
[----:B------:R5:W2:Y:S01]  /*00d0*/  @!P0 LDG.E.64 R2, desc[UR4][R4.64] ;  /* 0x0000000404028981 */ /* 0x000aa2000c1e1b00 */
[----:B------:R-:W-:-:S04]  /*00e0*/  SHF.R.S32.HI R0, RZ, 0x1f, R11 ;  /* 0x0000001fff007819 */ /* 0x000fc8000001140b */
[----:B------:R-:W-:-:S04]  /*00f0*/  LEA.HI R0, R0, R11, RZ, 0x7 ;  /* 0x0000000b00007211 */ /* 0x000fc800078f38ff */
[----:B------:R-:W-:Y:S02]  /*0100*/  LOP3.LUT R10, R0, 0xffffff80, RZ, 0xc0, !PT ;  /* 0xffffff80000a7812 */ /* 0x000fe400078ec0ff */
[----:B------:R-:W-:Y:S02]  /*0110*/  SHF.R.S32.HI R0, RZ, 0x7, R0 ;  /* 0x00000007ff007819 */ /* 0x000fe40000011400 */
[----:B------:R-:W-:-:S05]  /*0120*/  IADD3 R11, R11, -R10, RZ ;  /* 0x8000000a0b0b7210 */ /* 0x000fca0007ffe0ff */
[----:B------:R-:W-:-:S04]  /*0130*/  IMAD R11, R0, 0x1800, R11 ;  /* 0x00001800000b7824 */ /* 0x000fc800078e020b */
[----:B----4-:R-:W-:-:S04]  /*0140*/  IMAD.WIDE R6, R11, 0x4, R6 ;  /* 0x000000040b067825 */ /* 0x010fc800078e0206 */
[----:B------:R-:W-:-:S04]  /*0150*/  IMAD.IADD R11, R10, 0x1, R11 ;  /* 0x000000010a0b7824 */ /* 0x000fc800078e020b */
[----:B-----5:R-:W-:Y:S01]  /*0160*/  IMAD.WIDE R4, R11, 0x4, R8 ;  /* 0x000000040b047825 */ /* 0x020fe200078e0208 */
[----:B--2---:R1:W-:Y:S01]  /*0170*/  @!P0 STG.E.64 desc[UR4][R6.64], R2 ;  /* 0x0000000206008986 */ /* 0x0043e2000c101b04 */
[----:B------:R-:W-:Y:S05]  /*0180*/  @P0 EXIT ;  /* 0x000000000000094d */ /* 0x000fea0003800000 */
[----:B------:R-:W-:Y:S01]  /*0190*/  STG.E.64 desc[UR4][R4.64], R2 ;  /* 0x0000000204007986 */ /* 0x000fe2000c101b04 */
[----:B------:R-:W-:Y:S05]  /*01a0*/  EXIT ;  /* 0x000000000000794d */ /* 0x000fea0003800000 */
.L_x_0:
[----:B------:R-:W-:-:S00]  /*01b0*/  BRA `(.L_x_0) ;  /* 0xfffffffc00fc7947 */ /* 0x000fc0000383ffff */
[----:B------:R-:W-:-:S00]  /*01c0*/  NOP ;  /* 0x0000000000007918 */ /* 0x000fc00000000000 */
        /* <DEDUP_REMOVED lines=11> */
.L_x_1:


//--------------------- .nv.constant0.triton_poi_fused_cat_137 --------------------------
	.section	.nv.constant0.triton_poi_fused_cat_137,"a",@progbits
	.sectionflags	@""
	.align	4
.nv.constant0.triton_poi_fused_cat_137:
	.zero		556
